//
// Generated by NVIDIA NVVM Compiler
//
// Compiler Build ID: CL-36424714
// Cuda compilation tools, release 13.0, V13.0.88
// Based on NVVM 20.0.0
//

.version 9.0
.target sm_100
.address_size 64

	// .globl	_Z7vec_addiPfS_S_
.extern .func  (.param .b32 func_retval0) vprintf
(
	.param .b64 vprintf_param_0,
	.param .b64 vprintf_param_1
)
;
.global .align 1 .b8 $str[8] = {105, 100, 120, 91, 37, 100, 93};

.visible .entry _Z7vec_addiPfS_S_(
	.param .u32 _Z7vec_addiPfS_S__param_0,
	.param .u64 .ptr .align 1 _Z7vec_addiPfS_S__param_1,
	.param .u64 .ptr .align 1 _Z7vec_addiPfS_S__param_2,
	.param .u64 .ptr .align 1 _Z7vec_addiPfS_S__param_3
)
{
	.local .align 8 .b8 	__local_depot0[8];
	.reg .b64 	%SP;
	.reg .b64 	%SPL;
	.reg .pred 	%p<3>;
	.reg .b32 	%r<9>;
	.reg .b32 	%f<5>;
	.reg .b64 	%rd<15>;

	mov.u64 	%SPL, __local_depot0;
	cvta.local.u64 	%SP, %SPL;
	ld.param.u32 	%r2, [_Z7vec_addiPfS_S__param_0];
	ld.param.u64 	%rd1, [_Z7vec_addiPfS_S__param_1];
	ld.param.u64 	%rd2, [_Z7vec_addiPfS_S__param_2];
	ld.param.u64 	%rd3, [_Z7vec_addiPfS_S__param_3];
	mov.u32 	%r3, %ctaid.x;
	mov.u32 	%r4, %ntid.x;
	mov.u32 	%r5, %tid.x;
	mad.lo.s32 	%r1, %r3, %r4, %r5;
	setp.ge.s32 	%p1, %r1, %r2;
	@%p1 bra 	$L__BB0_2;
	cvta.to.global.u64 	%rd4, %rd1;
	cvta.to.global.u64 	%rd5, %rd2;
	cvta.to.global.u64 	%rd6, %rd3;
	mul.wide.s32 	%rd7, %r1, 4;
	add.s64 	%rd8, %rd4, %rd7;
	ld.global.f32 	%f1, [%rd8];
	add.s64 	%rd9, %rd5, %rd7;
	ld.global.f32 	%f2, [%rd9];
	add.f32 	%f3, %f1, %f2;
	add.f32 	%f4, %f3, 0f3F800000;
	add.s64 	%rd10, %rd6, %rd7;
	st.global.f32 	[%rd10], %f4;
$L__BB0_2:
	add.s32 	%r6, %r1, 1023;
	setp.gt.u32 	%p2, %r6, 2046;
	@%p2 bra 	$L__BB0_4;
	add.u64 	%rd11, %SP, 0;
	add.u64 	%rd12, %SPL, 0;
	st.local.u32 	[%rd12], %r1;
	mov.u64 	%rd13, $str;
	cvta.global.u64 	%rd14, %rd13;
	{ // callseq 0, 0
	.param .b64 param0;
	st.param.b64 	[param0], %rd14;
	.param .b64 param1;
	st.param.b64 	[param1], %rd11;
	.param .b32 retval0;
	call.uni (retval0), 
	vprintf, 
	(
	param0, 
	param1
	);
	ld.param.b32 	%r7, [retval0];
	} // callseq 0
$L__BB0_4:
	ret;

}


// ===== COMPILED SASS (sm_100) =====

	.target	sm_100

	.elftype	@"ET_EXEC"


//--------------------- .note.nv.tkinfo           --------------------------
	.section	.note.nv.tkinfo,"",@"SHT_NOTE"
	.sectionflags	@"SHF_NOTE_NV_TKINFO"
	.tkinfo
        /*0018*/ 	.word	0x00000002
        /*0030*/ 	.string	""
        /*0030*/ 	.string	"ptxas"
        /*0030*/ 	.string	"Cuda compilation tools, release 13.0, V13.0.88"
        /*0030*/ 	.string	"Build cuda_13.0.r13.0/compiler.36424714_0"
        /*0030*/ 	.string	"-arch sm_100 -m 64 "



//--------------------- .note.nv.cuinfo           --------------------------
	.section	.note.nv.cuinfo,"",@"SHT_NOTE"
	.sectionflags	@"SHF_NOTE_NV_CUINFO"
        /*0018*/ 	.short	0x0002
        /*001a*/ 	.short	0x0064
        /*001c*/ 	.short	0x0082
	.zero		2


//--------------------- .nv.info                  --------------------------
	.section	.nv.info,"",@"SHT_CUDA_INFO"
	.align	4


	//----- nvinfo : EIATTR_REGCOUNT
	.align		4
        /*0000*/ 	.byte	0x04, 0x2f
        /*0002*/ 	.short	(.L_2 - .L_1)
	.align		4
.L_1:
        /*0004*/ 	.word	index@(_Z7vec_addiPfS_S_)
        /*0008*/ 	.word	0x00000018


	//----- nvinfo : EIATTR_FRAME_SIZE
	.align		4
.L_2:
        /*000c*/ 	.byte	0x04, 0x11
        /*000e*/ 	.short	(.L_4 - .L_3)
	.align		4
.L_3:
        /*0010*/ 	.word	index@(_Z7vec_addiPfS_S_)
        /*0014*/ 	.word	0x00000008


	//----- nvinfo : EIATTR_MIN_STACK_SIZE
	.align		4
.L_4:
        /*0018*/ 	.byte	0x04, 0x12
        /*001a*/ 	.short	(.L_6 - .L_5)
	.align		4
.L_5:
        /*001c*/ 	.word	index@(_Z7vec_addiPfS_S_)
        /*0020*/ 	.word	0x00000008
.L_6:


//--------------------- .nv.compat                --------------------------
	.section	.nv.compat,"",@"SHT_CUDA_COMPAT_INFO"
	.align	4
        /*0000*/ 	.byte	0x02, 0x09, 0x00, 0x00, 0x02, 0x02, 0x01, 0x00, 0x02, 0x05, 0x05, 0x00, 0x03, 0x07, 0x01, 0x01
        /*0010*/ 	.byte	0x02, 0x03, 0x00, 0x00, 0x02, 0x06, 0x01, 0x00, 0x04, 0x0b, 0x08, 0x00, 0x09, 0x00, 0x00, 0x00
        /*0020*/ 	.byte	0x00, 0x00, 0x00, 0x00


//--------------------- .nv.info._Z7vec_addiPfS_S_ --------------------------
	.section	.nv.info._Z7vec_addiPfS_S_,"",@"SHT_CUDA_INFO"
	.sectionflags	@""
	.align	4


	//----- nvinfo : EIATTR_CUDA_API_VERSION
	.align		4
        /*0000*/ 	.byte	0x04, 0x37
        /*0002*/ 	.short	(.L_8 - .L_7)
.L_7:
        /*0004*/ 	.word	0x00000082


	//----- nvinfo : EIATTR_KPARAM_INFO
	.align		4
.L_8:
        /*0008*/ 	.byte	0x04, 0x17
        /*000a*/ 	.short	(.L_10 - .L_9)
.L_9:
        /*000c*/ 	.word	0x00000000
        /*0010*/ 	.short	0x0003
        /*0012*/ 	.short	0x0018
        /*0014*/ 	.byte	0x00, 0xf5, 0x21, 0x00


	//----- nvinfo : EIATTR_KPARAM_INFO
	.align		4
.L_10:
        /*0018*/ 	.byte	0x04, 0x17
        /*001a*/ 	.short	(.L_12 - .L_11)
.L_11:
        /*001c*/ 	.word	0x00000000
        /*0020*/ 	.short	0x0002
        /*0022*/ 	.short	0x0010
        /*0024*/ 	.byte	0x00, 0xf5, 0x21, 0x00


	//----- nvinfo : EIATTR_KPARAM_INFO
	.align		4
.L_12:
        /*0028*/ 	.byte	0x04, 0x17
        /*002a*/ 	.short	(.L_14 - .L_13)
.L_13:
        /*002c*/ 	.word	0x00000000
        /*0030*/ 	.short	0x0001
        /*0032*/ 	.short	0x0008
        /*0034*/ 	.byte	0x00, 0xf5, 0x21, 0x00


	//----- nvinfo : EIATTR_KPARAM_INFO
	.align		4
.L_14:
        /*0038*/ 	.byte	0x04, 0x17
        /*003a*/ 	.short	(.L_16 - .L_15)
.L_15:
        /*003c*/ 	.word	0x00000000
        /*0040*/ 	.short	0x0000
        /*0042*/ 	.short	0x0000
        /*0044*/ 	.byte	0x00, 0xf0, 0x11, 0x00


	//----- nvinfo : EIATTR_SPARSE_MMA_MASK
	.align		4
.L_16:
        /*0048*/ 	.byte	0x03, 0x50
        /*004a*/ 	.short	0x0000


	//----- nvinfo : EIATTR_MAXREG_COUNT
	.align		4
        /*004c*/ 	.byte	0x03, 0x1b
        /*004e*/ 	.short	0x00ff


	//----- nvinfo : EIATTR_EXTERNS
	.align		4
        /*0050*/ 	.byte	0x04, 0x0f
        /*0052*/ 	.short	(.L_18 - .L_17)


	//   ....[0]....
	.align		4
.L_17:
        /*0054*/ 	.word	index@(vprintf)


	//----- nvinfo : EIATTR_MERCURY_ISA_VERSION
	.align		4
.L_18:
        /*0058*/ 	.byte	0x03, 0x5f
        /*005a*/ 	.short	0x0101


	//----- nvinfo : EIATTR_VRC_CTA_INIT_COUNT
	.align		4
        /*005c*/ 	.byte	0x02, 0x4a
	.zero		1
	.zero		1


	//----- nvinfo : EIATTR_SYSCALL_OFFSETS
	.align		4
        /*0060*/ 	.byte	0x04, 0x46
        /*0062*/ 	.short	(.L_20 - .L_19)


	//   ....[0]....
.L_19:
        /*0064*/ 	.word	0x00000220


	//----- nvinfo : EIATTR_EXIT_INSTR_OFFSETS
	.align		4
.L_20:
        /*0068*/ 	.byte	0x04, 0x1c
        /*006a*/ 	.short	(.L_22 - .L_21)


	//   ....[0]....
.L_21:
        /*006c*/ 	.word	0x000001a0


	//   ....[1]....
        /*0070*/ 	.word	0x00000230


	//----- nvinfo : EIATTR_CRS_STACK_SIZE
	.align		4
.L_22:
        /*0074*/ 	.byte	0x04, 0x1e
        /*0076*/ 	.short	(.L_24 - .L_23)
.L_23:
        /*0078*/ 	.word	0x00000000


	//----- nvinfo : EIATTR_CBANK_PARAM_SIZE
	.align		4
.L_24:
        /*007c*/ 	.byte	0x03, 0x19
        /*007e*/ 	.short	0x0020


	//----- nvinfo : EIATTR_PARAM_CBANK
	.align		4
        /*0080*/ 	.byte	0x04, 0x0a
        /*0082*/ 	.short	(.L_26 - .L_25)
	.align		4
.L_25:
        /*0084*/ 	.word	index@(.nv.constant0._Z7vec_addiPfS_S_)
        /*0088*/ 	.short	0x0380
        /*008a*/ 	.short	0x0020


	//----- nvinfo : EIATTR_SW_WAR
	.align		4
.L_26:
        /*008c*/ 	.byte	0x04, 0x36
        /*008e*/ 	.short	(.L_28 - .L_27)
.L_27:
        /*0090*/ 	.word	0x00000008
.L_28:


//--------------------- .nv.callgraph             --------------------------
	.section	.nv.callgraph,"",@"SHT_CUDA_CALLGRAPH"
	.align	4
	.sectionentsize	8
	.align		4
        /*0000*/ 	.word	0x00000000
	.align		4
        /*0004*/ 	.word	0xffffffff
	.align		4
        /*0008*/ 	.word	index@(_Z7vec_addiPfS_S_)
	.align		4
        /*000c*/ 	.word	index@(vprintf)
	.align		4
        /*0010*/ 	.word	0x00000000
	.align		4
        /*0014*/ 	.word	0xfffffffe
	.align		4
        /*0018*/ 	.word	0x00000000
	.align		4
        /*001c*/ 	.word	0xfffffffd
	.align		4
        /*0020*/ 	.word	0x00000000
	.align		4
        /*0024*/ 	.word	0xfffffffc


//--------------------- .nv.constant4             --------------------------
	.section	.nv.constant4,"a",@progbits
	.align	8
	.align		8
.nv.constant4:
        /*0000*/ 	.dword	vprintf
	.align		8
        /*0008*/ 	.dword	$str


//--------------------- .text._Z7vec_addiPfS_S_   --------------------------
	.section	.text._Z7vec_addiPfS_S_,"ax",@progbits
	.align	128
        .global         _Z7vec_addiPfS_S_
        .type           _Z7vec_addiPfS_S_,@function
        .size           _Z7vec_addiPfS_S_,(.L_x_2 - _Z7vec_addiPfS_S_)
        .other          _Z7vec_addiPfS_S_,@"STO_CUDA_ENTRY STV_DEFAULT"
_Z7vec_addiPfS_S_:
.text._Z7vec_addiPfS_S_:
[----:B------:R-:W0:Y:S01]  /*0000*/  LDC R1, c[0x0][0x37c] ;  /* 0x0000df00ff017b82 */ /* 0x000e220000000800 */
[----:B------:R-:W1:Y:S01]  /*0010*/  S2R R3, SR_TID.X ;  /* 0x0000000000037919 */ /* 0x000e620000002100 */
[----:B------:R-:W2:Y:S06]  /*0020*/  LDCU UR7, c[0x0][0x2fc] ;  /* 0x00005f80ff0777ac */ /* 0x000eac0008000800 */
[----:B------:R-:W1:Y:S01]  /*0030*/  S2UR UR4, SR_CTAID.X ;  /* 0x00000000000479c3 */ /* 0x000e620000002500 */
[----:B0-----:R-:W-:Y:S01]  /*0040*/  IADD3 R1, PT, PT, R1, -0x8, RZ ;  /* 0xfffffff801017810 */ /* 0x001fe20007ffe0ff */
[----:B------:R-:W0:Y:S06]  /*0050*/  LDCU UR5, c[0x0][0x380] ;  /* 0x00007000ff0577ac */ /* 0x000e2c0008000800 */
[----:B------:R-:W1:Y:S08]  /*0060*/  LDC R0, c[0x0][0x360] ;  /* 0x0000d800ff007b82 */ /* 0x000e700000000800 */
[----:B------:R-:W3:Y:S08]  /*0070*/  LDC.64 R4, c[0x0][0x390] ;  /* 0x0000e400ff047b82 */ /* 0x000ef00000000a00 */
[----:B------:R-:W4:Y:S01]  /*0080*/  LDC.64 R8, c[0x0][0x398] ;  /* 0x0000e600ff087b82 */ /* 0x000f220000000a00 */
[----:B-1----:R-:W-:-:S05]  /*0090*/  IMAD R0, R0, UR4, R3 ;  /* 0x0000000400007c24 */ /* 0x002fca000f8e0203 */
[----:B0-----:R-:W-:Y:S01]  /*00a0*/  ISETP.GE.AND P0, PT, R0, UR5, PT ;  /* 0x0000000500007c0c */ /* 0x001fe2000bf06270 */
[----:B------:R-:W0:-:S12]  /*00b0*/  LDCU.64 UR4, c[0x0][0x358] ;  /* 0x00006b00ff0477ac */ /* 0x000e180008000a00 */
[----:B------:R-:W1:Y:S01]  /*00c0*/  @!P0 LDC.64 R2, c[0x0][0x388] ;  /* 0x0000e200ff028b82 */ /* 0x000e620000000a00 */
[----:B---3--:R-:W-:-:S06]  /*00d0*/  @!P0 IMAD.WIDE R4, R0, 0x4, R4 ;  /* 0x0000000400048825 */ /* 0x008fcc00078e0204 */
[----:B0-----:R-:W3:Y:S01]  /*00e0*/  @!P0 LDG.E R5, desc[UR4][R4.64] ;  /* 0x0000000404058981 */ /* 0x001ee2000c1e1900 */
[----:B-1----:R-:W-:-:S06]  /*00f0*/  @!P0 IMAD.WIDE R2, R0, 0x4, R2 ;  /* 0x0000000400028825 */ /* 0x002fcc00078e0202 */
[----:B------:R-:W3:Y:S01]  /*0100*/  @!P0 LDG.E R2, desc[UR4][R2.64] ;  /* 0x0000000402028981 */ /* 0x000ee2000c1e1900 */
[----:B------:R-:W0:Y:S01]  /*0110*/  LDCU UR6, c[0x0][0x2f8] ;  /* 0x00005f00ff0677ac */ /* 0x000e220008000800 */
[----:B------:R-:W-:-:S04]  /*0120*/  IADD3 R6, PT, PT, R0, 0x3ff, RZ ;  /* 0x000003ff00067810 */ /* 0x000fc80007ffe0ff */
[----:B------:R-:W-:Y:S01]  /*0130*/  ISETP.GT.U32.AND P1, PT, R6, 0x7fe, PT ;  /* 0x000007fe0600780c */ /* 0x000fe20003f24070 */
[----:B----4-:R-:W-:Y:S01]  /*0140*/  @!P0 IMAD.WIDE R8, R0, 0x4, R8 ;  /* 0x0000000400088825 */ /* 0x010fe200078e0208 */
[----:B0-----:R-:W-:-:S03]  /*0150*/  IADD3 R6, P2, PT, R1, UR6, RZ ;  /* 0x0000000601067c10 */ /* 0x001fc6000ff5e0ff */
[----:B---3--:R-:W-:-:S04]  /*0160*/  @!P0 FADD R7, R2, R5 ;  /* 0x0000000502078221 */ /* 0x008fc80000000000 */
[----:B------:R-:W-:Y:S01]  /*0170*/  @!P0 FADD R11, R7, 1 ;  /* 0x3f800000070b8421 */ /* 0x000fe20000000000 */
[----:B--2---:R-:W-:-:S04]  /*0180*/  IMAD.X R7, RZ, RZ, UR7, P2 ;  /* 0x00000007ff077e24 */ /* 0x004fc800090e06ff */
[----:B------:R0:W-:Y:S01]  /*0190*/  @!P0 STG.E desc[UR4][R8.64], R11 ;  /* 0x0000000b08008986 */ /* 0x0001e2000c101904 */
[----:B------:R-:W-:Y:S05]  /*01a0*/  @P1 EXIT ;  /* 0x000000000000194d */ /* 0x000fea0003800000 */
[----:B------:R-:W-:Y:S01]  /*01b0*/  MOV R2, 0x0 ;  /* 0x0000000000027802 */ /* 0x000fe20000000f00 */
[----:B------:R1:W-:Y:S01]  /*01c0*/  STL [R1], R0 ;  /* 0x0000000001007387 */ /* 0x0003e20000100800 */
[----:B------:R-:W2:Y:S04]  /*01d0*/  LDCU.64 UR4, c[0x4][0x8] ;  /* 0x01000100ff0477ac */ /* 0x000ea80008000a00 */
[----:B------:R-:W3:Y:S01]  /*01e0*/  LDC.64 R2, c[0x4][R2] ;  /* 0x0100000002027b82 */ /* 0x000ee20000000a00 */
[----:B--2---:R-:W-:Y:S01]  /*01f0*/  MOV R4, UR4 ;  /* 0x0000000400047c02 */ /* 0x004fe20008000f00 */
[----:B-1----:R-:W-:-:S07]  /*0200*/  IMAD.U32 R5, RZ, RZ, UR5 ;  /* 0x00000005ff057e24 */ /* 0x002fce000f8e00ff */
[----:B------:R-:W-:-:S07]  /*0210*/  LEPC R20, `(.L_x_0) ;  /* 0x000000001014794e */ /* 0x000fce0000000000 */
[----:B0--3--:R-:W-:Y:S05]  /*0220*/  CALL.ABS.NOINC R2 ;  /* 0x0000000002007343 */ /* 0x009fea0003c00000 */
.L_x_0:
[----:B------:R-:W-:Y:S05]  /*0230*/  EXIT ;  /* 0x000000000000794d */ /* 0x000fea0003800000 */
.L_x_1:
[----:B------:R-:W-:-:S00]  /*0240*/  BRA `(.L_x_1) ;  /* 0xfffffffc00fc7947 */ /* 0x000fc0000383ffff */
[----:B------:R-:W-:-:S00]  /*0250*/  NOP ;  /* 0x0000000000007918 */ /* 0x000fc00000000000 */
        /* <DEDUP_REMOVED lines=10> */
.L_x_2:


//--------------------- .nv.global.init           --------------------------
	.section	.nv.global.init,"aw",@progbits
.nv.global.init:
	.type		$str,@object
	.size		$str,(.L_0 - $str)
$str:
        /*0000*/ 	.byte	0x69, 0x64, 0x78, 0x5b, 0x25, 0x64, 0x5d, 0x00
.L_0:


//--------------------- .nv.shared.reserved.0     --------------------------
	.section	.nv.shared.reserved.0,"aw",@nobits
	.weak		__nv_reservedSMEM_offset_0_alias
	.size		__nv_reservedSMEM_offset_0_alias, 0, 64
	.other		__nv_reservedSMEM_offset_0_alias,@"STO_CUDA_RESERVED_SHARED STV_DEFAULT"
__nv_reservedSMEM_offset_0_alias:
	.zero		0
	.zero		64


//--------------------- .nv.constant0._Z7vec_addiPfS_S_ --------------------------
	.section	.nv.constant0._Z7vec_addiPfS_S_,"a",@progbits
	.sectionflags	@""
	.align	4
.nv.constant0._Z7vec_addiPfS_S_:
	.zero		928


//--------------------- SYMBOLS --------------------------

	.type		.nv.reservedSmem.offset0,@object
	.size		.nv.reservedSmem.offset0,0x4
	.type		vprintf,@function
